//
// Generated by NVIDIA NVVM Compiler
//
// Compiler Build ID: CL-36424714
// Cuda compilation tools, release 13.0, V13.0.88
// Based on NVVM 20.0.0
//

.version 9.0
.target sm_100
.address_size 64

	// .globl	_Z8grid_sumPiS_

.visible .entry _Z8grid_sumPiS_(
	.param .u64 .ptr .align 1 _Z8grid_sumPiS__param_0,
	.param .u64 .ptr .align 1 _Z8grid_sumPiS__param_1
)
{
	.reg .pred 	%p<6>;
	.reg .b32 	%r<23>;
	.reg .b64 	%rd<12>;

	ld.param.u64 	%rd5, [_Z8grid_sumPiS__param_0];
	ld.param.u64 	%rd4, [_Z8grid_sumPiS__param_1];
	cvta.to.global.u64 	%rd1, %rd5;
	mov.u32 	%r1, %ctaid.x;
	mov.u32 	%r2, %ctaid.y;
	max.u32 	%r10, %r1, %r2;
	setp.gt.u32 	%p1, %r10, 9;
	@%p1 bra 	$L__BB0_7;
	cvta.to.global.u64 	%rd6, %rd4;
	mad.lo.s32 	%r3, %r2, 10, %r1;
	mul.wide.u32 	%rd7, %r3, 4;
	add.s64 	%rd2, %rd6, %rd7;
	mov.b32 	%r22, 0;
	st.global.u32 	[%rd2], %r22;
	add.s32 	%r12, %r1, -11;
	setp.lt.u32 	%p2, %r12, -10;
	add.s64 	%rd3, %rd1, %rd7;
	@%p2 bra 	$L__BB0_3;
	add.s32 	%r13, %r3, -1;
	mul.wide.u32 	%rd8, %r13, 4;
	add.s64 	%rd9, %rd1, %rd8;
	ld.global.u32 	%r22, [%rd9];
	st.global.u32 	[%rd2], %r22;
	setp.gt.u32 	%p3, %r1, 8;
	@%p3 bra 	$L__BB0_4;
$L__BB0_3:
	ld.global.u32 	%r14, [%rd3+4];
	add.s32 	%r22, %r22, %r14;
	st.global.u32 	[%rd2], %r22;
$L__BB0_4:
	add.s32 	%r15, %r2, -11;
	setp.lt.u32 	%p4, %r15, -10;
	@%p4 bra 	$L__BB0_6;
	add.s32 	%r16, %r3, -10;
	mul.wide.u32 	%rd10, %r16, 4;
	add.s64 	%rd11, %rd1, %rd10;
	ld.global.u32 	%r17, [%rd11];
	add.s32 	%r22, %r22, %r17;
	st.global.u32 	[%rd2], %r22;
	setp.gt.u32 	%p5, %r2, 8;
	@%p5 bra 	$L__BB0_7;
$L__BB0_6:
	ld.global.u32 	%r18, [%rd3+40];
	add.s32 	%r19, %r22, %r18;
	st.global.u32 	[%rd2], %r19;
$L__BB0_7:
	ret;

}


// ===== COMPILED SASS (sm_100) =====

	.target	sm_100

	.elftype	@"ET_EXEC"


//--------------------- .note.nv.tkinfo           --------------------------
	.section	.note.nv.tkinfo,"",@"SHT_NOTE"
	.sectionflags	@"SHF_NOTE_NV_TKINFO"
	.tkinfo
        /*0018*/ 	.word	0x00000002
        /*0030*/ 	.string	""
        /*0030*/ 	.string	"ptxas"
        /*0030*/ 	.string	"Cuda compilation tools, release 13.0, V13.0.88"
        /*0030*/ 	.string	"Build cuda_13.0.r13.0/compiler.36424714_0"
        /*0030*/ 	.string	"-arch sm_100 -m 64 "



//--------------------- .note.nv.cuinfo           --------------------------
	.section	.note.nv.cuinfo,"",@"SHT_NOTE"
	.sectionflags	@"SHF_NOTE_NV_CUINFO"
        /*0018*/ 	.short	0x0002
        /*001a*/ 	.short	0x0064
        /*001c*/ 	.short	0x0082
	.zero		2


//--------------------- .nv.info                  --------------------------
	.section	.nv.info,"",@"SHT_CUDA_INFO"
	.align	4


	//----- nvinfo : EIATTR_REGCOUNT
	.align		4
        /*0000*/ 	.byte	0x04, 0x2f
        /*0002*/ 	.short	(.L_1 - .L_0)
	.align		4
.L_0:
        /*0004*/ 	.word	index@(_Z8grid_sumPiS_)
        /*0008*/ 	.word	0x00000012


	//----- nvinfo : EIATTR_FRAME_SIZE
	.align		4
.L_1:
        /*000c*/ 	.byte	0x04, 0x11
        /*000e*/ 	.short	(.L_3 - .L_2)
	.align		4
.L_2:
        /*0010*/ 	.word	index@(_Z8grid_sumPiS_)
        /*0014*/ 	.word	0x00000000


	//----- nvinfo : EIATTR_MIN_STACK_SIZE
	.align		4
.L_3:
        /*0018*/ 	.byte	0x04, 0x12
        /*001a*/ 	.short	(.L_5 - .L_4)
	.align		4
.L_4:
        /*001c*/ 	.word	index@(_Z8grid_sumPiS_)
        /*0020*/ 	.word	0x00000000
.L_5:


//--------------------- .nv.compat                --------------------------
	.section	.nv.compat,"",@"SHT_CUDA_COMPAT_INFO"
	.align	4
        /*0000*/ 	.byte	0x02, 0x09, 0x00, 0x00, 0x02, 0x02, 0x01, 0x00, 0x02, 0x05, 0x05, 0x00, 0x03, 0x07, 0x01, 0x01
        /*0010*/ 	.byte	0x02, 0x03, 0x00, 0x00, 0x02, 0x06, 0x01, 0x00, 0x04, 0x0b, 0x08, 0x00, 0x09, 0x00, 0x00, 0x00
        /*0020*/ 	.byte	0x00, 0x00, 0x00, 0x00


//--------------------- .nv.info._Z8grid_sumPiS_  --------------------------
	.section	.nv.info._Z8grid_sumPiS_,"",@"SHT_CUDA_INFO"
	.sectionflags	@""
	.align	4


	//----- nvinfo : EIATTR_CUDA_API_VERSION
	.align		4
        /*0000*/ 	.byte	0x04, 0x37
        /*0002*/ 	.short	(.L_7 - .L_6)
.L_6:
        /*0004*/ 	.word	0x00000082


	//----- nvinfo : EIATTR_KPARAM_INFO
	.align		4
.L_7:
        /*0008*/ 	.byte	0x04, 0x17
        /*000a*/ 	.short	(.L_9 - .L_8)
.L_8:
        /*000c*/ 	.word	0x00000000
        /*0010*/ 	.short	0x0001
        /*0012*/ 	.short	0x0008
        /*0014*/ 	.byte	0x00, 0xf5, 0x21, 0x00


	//----- nvinfo : EIATTR_KPARAM_INFO
	.align		4
.L_9:
        /*0018*/ 	.byte	0x04, 0x17
        /*001a*/ 	.short	(.L_11 - .L_10)
.L_10:
        /*001c*/ 	.word	0x00000000
        /*0020*/ 	.short	0x0000
        /*0022*/ 	.short	0x0000
        /*0024*/ 	.byte	0x00, 0xf5, 0x21, 0x00


	//----- nvinfo : EIATTR_SPARSE_MMA_MASK
	.align		4
.L_11:
        /*0028*/ 	.byte	0x03, 0x50
        /*002a*/ 	.short	0x0000


	//----- nvinfo : EIATTR_MAXREG_COUNT
	.align		4
        /*002c*/ 	.byte	0x03, 0x1b
        /*002e*/ 	.short	0x00ff


	//----- nvinfo : EIATTR_MERCURY_ISA_VERSION
	.align		4
        /*0030*/ 	.byte	0x03, 0x5f
        /*0032*/ 	.short	0x0101


	//----- nvinfo : EIATTR_VRC_CTA_INIT_COUNT
	.align		4
        /*0034*/ 	.byte	0x02, 0x4a
	.zero		1
	.zero		1


	//----- nvinfo : EIATTR_EXIT_INSTR_OFFSETS
	.align		4
        /*0038*/ 	.byte	0x04, 0x1c
        /*003a*/ 	.short	(.L_13 - .L_12)


	//   ....[0]....
.L_12:
        /*003c*/ 	.word	0x00000050


	//   ....[1]....
        /*0040*/ 	.word	0x00000230


	//   ....[2]....
        /*0044*/ 	.word	0x00000270


	//----- nvinfo : EIATTR_CBANK_PARAM_SIZE
	.align		4
.L_13:
        /*0048*/ 	.byte	0x03, 0x19
        /*004a*/ 	.short	0x0010


	//----- nvinfo : EIATTR_PARAM_CBANK
	.align		4
        /*004c*/ 	.byte	0x04, 0x0a
        /*004e*/ 	.short	(.L_15 - .L_14)
	.align		4
.L_14:
        /*0050*/ 	.word	index@(.nv.constant0._Z8grid_sumPiS_)
        /*0054*/ 	.short	0x0380
        /*0056*/ 	.short	0x0010


	//----- nvinfo : EIATTR_SW_WAR
	.align		4
.L_15:
        /*0058*/ 	.byte	0x04, 0x36
        /*005a*/ 	.short	(.L_17 - .L_16)
.L_16:
        /*005c*/ 	.word	0x00000008
.L_17:


//--------------------- .nv.callgraph             --------------------------
	.section	.nv.callgraph,"",@"SHT_CUDA_CALLGRAPH"
	.align	4
	.sectionentsize	8
	.align		4
        /*0000*/ 	.word	0x00000000
	.align		4
        /*0004*/ 	.word	0xffffffff
	.align		4
        /*0008*/ 	.word	0x00000000
	.align		4
        /*000c*/ 	.word	0xfffffffe
	.align		4
        /*0010*/ 	.word	0x00000000
	.align		4
        /*0014*/ 	.word	0xfffffffd
	.align		4
        /*0018*/ 	.word	0x00000000
	.align		4
        /*001c*/ 	.word	0xfffffffc


//--------------------- .text._Z8grid_sumPiS_     --------------------------
	.section	.text._Z8grid_sumPiS_,"ax",@progbits
	.align	128
        .global         _Z8grid_sumPiS_
        .type           _Z8grid_sumPiS_,@function
        .size           _Z8grid_sumPiS_,(.L_x_4 - _Z8grid_sumPiS_)
        .other          _Z8grid_sumPiS_,@"STO_CUDA_ENTRY STV_DEFAULT"
_Z8grid_sumPiS_:
.text._Z8grid_sumPiS_:
[----:B------:R-:W-:Y:S01]  /*0000*/  LDC R1, c[0x0][0x37c] ;  /* 0x0000df00ff017b82 */ /* 0x000fe20000000800 */
[----:B------:R-:W0:Y:S01]  /*0010*/  S2R R10, SR_CTAID.X ;  /* 0x00000000000a7919 */ /* 0x000e220000002500 */
[----:B------:R-:W0:Y:S02]  /*0020*/  S2R R15, SR_CTAID.Y ;  /* 0x00000000000f7919 */ /* 0x000e240000002600 */
[----:B0-----:R-:W-:-:S04]  /*0030*/  VIMNMX.U32 R0, PT, PT, R10, R15, !PT ;  /* 0x0000000f0a007248 */ /* 0x001fc80007fe0000 */
[----:B------:R-:W-:-:S13]  /*0040*/  ISETP.GT.U32.AND P0, PT, R0, 0x9, PT ;  /* 0x000000090000780c */ /* 0x000fda0003f04070 */
[----:B------:R-:W-:Y:S05]  /*0050*/  @P0 EXIT ;  /* 0x000000000000094d */ /* 0x000fea0003800000 */
[----:B------:R-:W0:Y:S01]  /*0060*/  LDC.64 R2, c[0x0][0x388] ;  /* 0x0000e200ff027b82 */ /* 0x000e220000000a00 */
[----:B------:R-:W1:Y:S01]  /*0070*/  LDCU.64 UR4, c[0x0][0x358] ;  /* 0x00006b00ff0477ac */ /* 0x000e620008000a00 */
[----:B------:R-:W-:Y:S02]  /*0080*/  VIADD R0, R10, 0xfffffff5 ;  /* 0xfffffff50a007836 */ /* 0x000fe40000000000 */
[----:B------:R-:W-:Y:S02]  /*0090*/  IMAD R11, R15, 0xa, R10 ;  /* 0x0000000a0f0b7824 */ /* 0x000fe400078e020a */
[----:B------:R-:W-:Y:S01]  /*00a0*/  IMAD.MOV.U32 R13, RZ, RZ, RZ ;  /* 0x000000ffff0d7224 */ /* 0x000fe200078e00ff */
[----:B------:R-:W-:Y:S01]  /*00b0*/  ISETP.GE.U32.AND P0, PT, R0, -0xa, PT ;  /* 0xfffffff60000780c */ /* 0x000fe20003f06070 */
[----:B------:R-:W2:Y:S01]  /*00c0*/  LDC.64 R8, c[0x0][0x380] ;  /* 0x0000e000ff087b82 */ /* 0x000ea20000000a00 */
[----:B0-----:R-:W-:-:S05]  /*00d0*/  IMAD.WIDE.U32 R2, R11, 0x4, R2 ;  /* 0x000000040b027825 */ /* 0x001fca00078e0002 */
[----:B-1----:R0:W-:Y:S01]  /*00e0*/  STG.E desc[UR4][R2.64], RZ ;  /* 0x000000ff02007986 */ /* 0x0021e2000c101904 */
[----:B--2---:R-:W-:-:S05]  /*00f0*/  IMAD.WIDE.U32 R4, R11, 0x4, R8 ;  /* 0x000000040b047825 */ /* 0x004fca00078e0008 */
[----:B------:R-:W-:Y:S05]  /*0100*/  @!P0 BRA `(.L_x_0) ;  /* 0x0000000000188947 */ /* 0x000fea0003800000 */
[----:B------:R-:W-:-:S05]  /*0110*/  IADD3 R7, PT, PT, R11, -0x1, RZ ;  /* 0xffffffff0b077810 */ /* 0x000fca0007ffe0ff */
[----:B------:R-:W-:-:S05]  /*0120*/  IMAD.WIDE.U32 R6, R7, 0x4, R8 ;  /* 0x0000000407067825 */ /* 0x000fca00078e0008 */
[----:B------:R-:W2:Y:S01]  /*0130*/  LDG.E R13, desc[UR4][R6.64] ;  /* 0x00000004060d7981 */ /* 0x000ea2000c1e1900 */
[----:B------:R-:W-:-:S03]  /*0140*/  ISETP.GT.U32.AND P0, PT, R10, 0x8, PT ;  /* 0x000000080a00780c */ /* 0x000fc60003f04070 */
[----:B--2---:R1:W-:Y:S10]  /*0150*/  STG.E desc[UR4][R2.64], R13 ;  /* 0x0000000d02007986 */ /* 0x0043f4000c101904 */
[----:B------:R-:W-:Y:S05]  /*0160*/  @P0 BRA `(.L_x_1) ;  /* 0x00000000000c0947 */ /* 0x000fea0003800000 */
.L_x_0:
[----:B------:R-:W1:Y:S02]  /*0170*/  LDG.E R0, desc[UR4][R4.64+0x4] ;  /* 0x0000040404007981 */ /* 0x000e64000c1e1900 */
[----:B-1----:R-:W-:-:S05]  /*0180*/  IMAD.IADD R13, R0, 0x1, R13 ;  /* 0x00000001000d7824 */ /* 0x002fca00078e020d */
[----:B------:R2:W-:Y:S02]  /*0190*/  STG.E desc[UR4][R2.64], R13 ;  /* 0x0000000d02007986 */ /* 0x0005e4000c101904 */
.L_x_1:
[----:B------:R-:W-:-:S04]  /*01a0*/  IADD3 R0, PT, PT, R15, -0xb, RZ ;  /* 0xfffffff50f007810 */ /* 0x000fc80007ffe0ff */
[----:B------:R-:W-:-:S13]  /*01b0*/  ISETP.GE.U32.AND P0, PT, R0, -0xa, PT ;  /* 0xfffffff60000780c */ /* 0x000fda0003f06070 */
[----:B------:R-:W-:Y:S05]  /*01c0*/  @!P0 BRA `(.L_x_2) ;  /* 0x00000000001c8947 */ /* 0x000fea0003800000 */
[----:B------:R-:W-:-:S04]  /*01d0*/  VIADD R7, R11, 0xfffffff6 ;  /* 0xfffffff60b077836 */ /* 0x000fc80000000000 */
[----:B------:R-:W-:-:S06]  /*01e0*/  IMAD.WIDE.U32 R6, R7, 0x4, R8 ;  /* 0x0000000407067825 */ /* 0x000fcc00078e0008 */
[----:B------:R-:W1:Y:S01]  /*01f0*/  LDG.E R6, desc[UR4][R6.64] ;  /* 0x0000000406067981 */ /* 0x000e62000c1e1900 */
[----:B------:R-:W-:Y:S02]  /*0200*/  ISETP.GT.U32.AND P0, PT, R15, 0x8, PT ;  /* 0x000000080f00780c */ /* 0x000fe40003f04070 */
[----:B-12---:R-:W-:-:S05]  /*0210*/  IADD3 R13, PT, PT, R13, R6, RZ ;  /* 0x000000060d0d7210 */ /* 0x006fca0007ffe0ff */
[----:B------:R3:W-:Y:S06]  /*0220*/  STG.E desc[UR4][R2.64], R13 ;  /* 0x0000000d02007986 */ /* 0x0007ec000c101904 */
[----:B------:R-:W-:Y:S05]  /*0230*/  @P0 EXIT ;  /* 0x000000000000094d */ /* 0x000fea0003800000 */
.L_x_2:
[----:B------:R-:W1:Y:S02]  /*0240*/  LDG.E R4, desc[UR4][R4.64+0x28] ;  /* 0x0000280404047981 */ /* 0x000e64000c1e1900 */
[----:B-123--:R-:W-:-:S05]  /*0250*/  IADD3 R13, PT, PT, R4, R13, RZ ;  /* 0x0000000d040d7210 */ /* 0x00efca0007ffe0ff */
[----:B------:R-:W-:Y:S01]  /*0260*/  STG.E desc[UR4][R2.64], R13 ;  /* 0x0000000d02007986 */ /* 0x000fe2000c101904 */
[----:B------:R-:W-:Y:S05]  /*0270*/  EXIT ;  /* 0x000000000000794d */ /* 0x000fea0003800000 */
.L_x_3:
[----:B------:R-:W-:-:S00]  /*0280*/  BRA `(.L_x_3) ;  /* 0xfffffffc00fc7947 */ /* 0x000fc0000383ffff */
[----:B------:R-:W-:-:S00]  /*0290*/  NOP ;  /* 0x0000000000007918 */ /* 0x000fc00000000000 */
        /* <DEDUP_REMOVED lines=14> */
.L_x_4:


//--------------------- .nv.shared.reserved.0     --------------------------
	.section	.nv.shared.reserved.0,"aw",@nobits
	.weak		__nv_reservedSMEM_offset_0_alias
	.size		__nv_reservedSMEM_offset_0_alias, 0, 64
	.other		__nv_reservedSMEM_offset_0_alias,@"STO_CUDA_RESERVED_SHARED STV_DEFAULT"
__nv_reservedSMEM_offset_0_alias:
	.zero		0
	.zero		64


//--------------------- .nv.constant0._Z8grid_sumPiS_ --------------------------
	.section	.nv.constant0._Z8grid_sumPiS_,"a",@progbits
	.sectionflags	@""
	.align	4
.nv.constant0._Z8grid_sumPiS_:
	.zero		912


//--------------------- SYMBOLS --------------------------

	.type		.nv.reservedSmem.offset0,@object
	.size		.nv.reservedSmem.offset0,0x4
